//
// Generated by NVIDIA NVVM Compiler
//
// Compiler Build ID: CL-36424714
// Cuda compilation tools, release 13.0, V13.0.88
// Based on NVVM 20.0.0
//

.version 9.0
.target sm_100
.address_size 64

	// .globl	_Z9addKernelPiPKiS1_

.visible .entry _Z9addKernelPiPKiS1_(
	.param .u64 .ptr .align 1 _Z9addKernelPiPKiS1__param_0,
	.param .u64 .ptr .align 1 _Z9addKernelPiPKiS1__param_1,
	.param .u64 .ptr .align 1 _Z9addKernelPiPKiS1__param_2
)
{
	.reg .b32 	%r<5>;
	.reg .b64 	%rd<11>;

	ld.param.u64 	%rd1, [_Z9addKernelPiPKiS1__param_0];
	ld.param.u64 	%rd2, [_Z9addKernelPiPKiS1__param_1];
	ld.param.u64 	%rd3, [_Z9addKernelPiPKiS1__param_2];
	cvta.to.global.u64 	%rd4, %rd1;
	cvta.to.global.u64 	%rd5, %rd3;
	cvta.to.global.u64 	%rd6, %rd2;
	mov.u32 	%r1, %tid.x;
	mul.wide.u32 	%rd7, %r1, 4;
	add.s64 	%rd8, %rd6, %rd7;
	ld.global.u32 	%r2, [%rd8];
	add.s64 	%rd9, %rd5, %rd7;
	ld.global.u32 	%r3, [%rd9];
	add.s32 	%r4, %r3, %r2;
	add.s64 	%rd10, %rd4, %rd7;
	st.global.u32 	[%rd10], %r4;
	ret;

}
	// .globl	_Z3addiiPi
.visible .entry _Z3addiiPi(
	.param .u32 _Z3addiiPi_param_0,
	.param .u32 _Z3addiiPi_param_1,
	.param .u64 .ptr .align 1 _Z3addiiPi_param_2
)
{
	.reg .b32 	%r<4>;
	.reg .b64 	%rd<3>;

	ld.param.u32 	%r1, [_Z3addiiPi_param_0];
	ld.param.u32 	%r2, [_Z3addiiPi_param_1];
	ld.param.u64 	%rd1, [_Z3addiiPi_param_2];
	cvta.to.global.u64 	%rd2, %rd1;
	add.s32 	%r3, %r2, %r1;
	st.global.u32 	[%rd2], %r3;
	ret;

}


// ===== COMPILED SASS (sm_100) =====

	.target	sm_100

	.elftype	@"ET_EXEC"


//--------------------- .note.nv.tkinfo           --------------------------
	.section	.note.nv.tkinfo,"",@"SHT_NOTE"
	.sectionflags	@"SHF_NOTE_NV_TKINFO"
	.tkinfo
        /*0018*/ 	.word	0x00000002
        /*0030*/ 	.string	""
        /*0030*/ 	.string	"ptxas"
        /*0030*/ 	.string	"Cuda compilation tools, release 13.0, V13.0.88"
        /*0030*/ 	.string	"Build cuda_13.0.r13.0/compiler.36424714_0"
        /*0030*/ 	.string	"-arch sm_100 -m 64 "



//--------------------- .note.nv.cuinfo           --------------------------
	.section	.note.nv.cuinfo,"",@"SHT_NOTE"
	.sectionflags	@"SHF_NOTE_NV_CUINFO"
        /*0018*/ 	.short	0x0002
        /*001a*/ 	.short	0x0064
        /*001c*/ 	.short	0x0082
	.zero		2


//--------------------- .nv.info                  --------------------------
	.section	.nv.info,"",@"SHT_CUDA_INFO"
	.align	4


	//----- nvinfo : EIATTR_REGCOUNT
	.align		4
        /*0000*/ 	.byte	0x04, 0x2f
        /*0002*/ 	.short	(.L_1 - .L_0)
	.align		4
.L_0:
        /*0004*/ 	.word	index@(_Z9addKernelPiPKiS1_)
        /*0008*/ 	.word	0x0000000c


	//----- nvinfo : EIATTR_FRAME_SIZE
	.align		4
.L_1:
        /*000c*/ 	.byte	0x04, 0x11
        /*000e*/ 	.short	(.L_3 - .L_2)
	.align		4
.L_2:
        /*0010*/ 	.word	index@(_Z9addKernelPiPKiS1_)
        /*0014*/ 	.word	0x00000000


	//----- nvinfo : EIATTR_REGCOUNT
	.align		4
.L_3:
        /*0018*/ 	.byte	0x04, 0x2f
        /*001a*/ 	.short	(.L_5 - .L_4)
	.align		4
.L_4:
        /*001c*/ 	.word	index@(_Z3addiiPi)
        /*0020*/ 	.word	0x00000008


	//----- nvinfo : EIATTR_FRAME_SIZE
	.align		4
.L_5:
        /*0024*/ 	.byte	0x04, 0x11
        /*0026*/ 	.short	(.L_7 - .L_6)
	.align		4
.L_6:
        /*0028*/ 	.word	index@(_Z3addiiPi)
        /*002c*/ 	.word	0x00000000


	//----- nvinfo : EIATTR_MIN_STACK_SIZE
	.align		4
.L_7:
        /*0030*/ 	.byte	0x04, 0x12
        /*0032*/ 	.short	(.L_9 - .L_8)
	.align		4
.L_8:
        /*0034*/ 	.word	index@(_Z3addiiPi)
        /*0038*/ 	.word	0x00000000


	//----- nvinfo : EIATTR_MIN_STACK_SIZE
	.align		4
.L_9:
        /*003c*/ 	.byte	0x04, 0x12
        /*003e*/ 	.short	(.L_11 - .L_10)
	.align		4
.L_10:
        /*0040*/ 	.word	index@(_Z9addKernelPiPKiS1_)
        /*0044*/ 	.word	0x00000000
.L_11:


//--------------------- .nv.compat                --------------------------
	.section	.nv.compat,"",@"SHT_CUDA_COMPAT_INFO"
	.align	4
        /*0000*/ 	.byte	0x02, 0x09, 0x00, 0x00, 0x02, 0x02, 0x01, 0x00, 0x02, 0x05, 0x05, 0x00, 0x03, 0x07, 0x01, 0x01
        /*0010*/ 	.byte	0x02, 0x03, 0x00, 0x00, 0x02, 0x06, 0x01, 0x00, 0x04, 0x0b, 0x08, 0x00, 0x09, 0x00, 0x00, 0x00
        /*0020*/ 	.byte	0x00, 0x00, 0x00, 0x00


//--------------------- .nv.info._Z3addiiPi       --------------------------
	.section	.nv.info._Z3addiiPi,"",@"SHT_CUDA_INFO"
	.sectionflags	@""
	.align	4


	//----- nvinfo : EIATTR_CUDA_API_VERSION
	.align		4
        /*0000*/ 	.byte	0x04, 0x37
        /*0002*/ 	.short	(.L_13 - .L_12)
.L_12:
        /*0004*/ 	.word	0x00000082


	//----- nvinfo : EIATTR_KPARAM_INFO
	.align		4
.L_13:
        /*0008*/ 	.byte	0x04, 0x17
        /*000a*/ 	.short	(.L_15 - .L_14)
.L_14:
        /*000c*/ 	.word	0x00000000
        /*0010*/ 	.short	0x0002
        /*0012*/ 	.short	0x0008
        /*0014*/ 	.byte	0x00, 0xf5, 0x21, 0x00


	//----- nvinfo : EIATTR_KPARAM_INFO
	.align		4
.L_15:
        /*0018*/ 	.byte	0x04, 0x17
        /*001a*/ 	.short	(.L_17 - .L_16)
.L_16:
        /*001c*/ 	.word	0x00000000
        /*0020*/ 	.short	0x0001
        /*0022*/ 	.short	0x0004
        /*0024*/ 	.byte	0x00, 0xf0, 0x11, 0x00


	//----- nvinfo : EIATTR_KPARAM_INFO
	.align		4
.L_17:
        /*0028*/ 	.byte	0x04, 0x17
        /*002a*/ 	.short	(.L_19 - .L_18)
.L_18:
        /*002c*/ 	.word	0x00000000
        /*0030*/ 	.short	0x0000
        /*0032*/ 	.short	0x0000
        /*0034*/ 	.byte	0x00, 0xf0, 0x11, 0x00


	//----- nvinfo : EIATTR_SPARSE_MMA_MASK
	.align		4
.L_19:
        /*0038*/ 	.byte	0x03, 0x50
        /*003a*/ 	.short	0x0000


	//----- nvinfo : EIATTR_MAXREG_COUNT
	.align		4
        /*003c*/ 	.byte	0x03, 0x1b
        /*003e*/ 	.short	0x00ff


	//----- nvinfo : EIATTR_MERCURY_ISA_VERSION
	.align		4
        /*0040*/ 	.byte	0x03, 0x5f
        /*0042*/ 	.short	0x0101


	//----- nvinfo : EIATTR_VRC_CTA_INIT_COUNT
	.align		4
        /*0044*/ 	.byte	0x02, 0x4a
	.zero		1
	.zero		1


	//----- nvinfo : EIATTR_EXIT_INSTR_OFFSETS
	.align		4
        /*0048*/ 	.byte	0x04, 0x1c
        /*004a*/ 	.short	(.L_21 - .L_20)


	//   ....[0]....
.L_20:
        /*004c*/ 	.word	0x00000060


	//----- nvinfo : EIATTR_CBANK_PARAM_SIZE
	.align		4
.L_21:
        /*0050*/ 	.byte	0x03, 0x19
        /*0052*/ 	.short	0x0010


	//----- nvinfo : EIATTR_PARAM_CBANK
	.align		4
        /*0054*/ 	.byte	0x04, 0x0a
        /*0056*/ 	.short	(.L_23 - .L_22)
	.align		4
.L_22:
        /*0058*/ 	.word	index@(.nv.constant0._Z3addiiPi)
        /*005c*/ 	.short	0x0380
        /*005e*/ 	.short	0x0010


	//----- nvinfo : EIATTR_SW_WAR
	.align		4
.L_23:
        /*0060*/ 	.byte	0x04, 0x36
        /*0062*/ 	.short	(.L_25 - .L_24)
.L_24:
        /*0064*/ 	.word	0x00000008
.L_25:


//--------------------- .nv.info._Z9addKernelPiPKiS1_ --------------------------
	.section	.nv.info._Z9addKernelPiPKiS1_,"",@"SHT_CUDA_INFO"
	.sectionflags	@""
	.align	4


	//----- nvinfo : EIATTR_CUDA_API_VERSION
	.align		4
        /*0000*/ 	.byte	0x04, 0x37
        /*0002*/ 	.short	(.L_27 - .L_26)
.L_26:
        /*0004*/ 	.word	0x00000082


	//----- nvinfo : EIATTR_KPARAM_INFO
	.align		4
.L_27:
        /*0008*/ 	.byte	0x04, 0x17
        /*000a*/ 	.short	(.L_29 - .L_28)
.L_28:
        /*000c*/ 	.word	0x00000000
        /*0010*/ 	.short	0x0002
        /*0012*/ 	.short	0x0010
        /*0014*/ 	.byte	0x00, 0xf5, 0x21, 0x00


	//----- nvinfo : EIATTR_KPARAM_INFO
	.align		4
.L_29:
        /*0018*/ 	.byte	0x04, 0x17
        /*001a*/ 	.short	(.L_31 - .L_30)
.L_30:
        /*001c*/ 	.word	0x00000000
        /*0020*/ 	.short	0x0001
        /*0022*/ 	.short	0x0008
        /*0024*/ 	.byte	0x00, 0xf5, 0x21, 0x00


	//----- nvinfo : EIATTR_KPARAM_INFO
	.align		4
.L_31:
        /*0028*/ 	.byte	0x04, 0x17
        /*002a*/ 	.short	(.L_33 - .L_32)
.L_32:
        /*002c*/ 	.word	0x00000000
        /*0030*/ 	.short	0x0000
        /*0032*/ 	.short	0x0000
        /*0034*/ 	.byte	0x00, 0xf5, 0x21, 0x00


	//----- nvinfo : EIATTR_SPARSE_MMA_MASK
	.align		4
.L_33:
        /*0038*/ 	.byte	0x03, 0x50
        /*003a*/ 	.short	0x0000


	//----- nvinfo : EIATTR_MAXREG_COUNT
	.align		4
        /*003c*/ 	.byte	0x03, 0x1b
        /*003e*/ 	.short	0x00ff


	//----- nvinfo : EIATTR_MERCURY_ISA_VERSION
	.align		4
        /*0040*/ 	.byte	0x03, 0x5f
        /*0042*/ 	.short	0x0101


	//----- nvinfo : EIATTR_VRC_CTA_INIT_COUNT
	.align		4
        /*0044*/ 	.byte	0x02, 0x4a
	.zero		1
	.zero		1


	//----- nvinfo : EIATTR_EXIT_INSTR_OFFSETS
	.align		4
        /*0048*/ 	.byte	0x04, 0x1c
        /*004a*/ 	.short	(.L_35 - .L_34)


	//   ....[0]....
.L_34:
        /*004c*/ 	.word	0x000000d0


	//----- nvinfo : EIATTR_CBANK_PARAM_SIZE
	.align		4
.L_35:
        /*0050*/ 	.byte	0x03, 0x19
        /*0052*/ 	.short	0x0018


	//----- nvinfo : EIATTR_PARAM_CBANK
	.align		4
        /*0054*/ 	.byte	0x04, 0x0a
        /*0056*/ 	.short	(.L_37 - .L_36)
	.align		4
.L_36:
        /*0058*/ 	.word	index@(.nv.constant0._Z9addKernelPiPKiS1_)
        /*005c*/ 	.short	0x0380
        /*005e*/ 	.short	0x0018


	//----- nvinfo : EIATTR_SW_WAR
	.align		4
.L_37:
        /*0060*/ 	.byte	0x04, 0x36
        /*0062*/ 	.short	(.L_39 - .L_38)
.L_38:
        /*0064*/ 	.word	0x00000008
.L_39:


//--------------------- .nv.callgraph             --------------------------
	.section	.nv.callgraph,"",@"SHT_CUDA_CALLGRAPH"
	.align	4
	.sectionentsize	8
	.align		4
        /*0000*/ 	.word	0x00000000
	.align		4
        /*0004*/ 	.word	0xffffffff
	.align		4
        /*0008*/ 	.word	0x00000000
	.align		4
        /*000c*/ 	.word	0xfffffffe
	.align		4
        /*0010*/ 	.word	0x00000000
	.align		4
        /*0014*/ 	.word	0xfffffffd
	.align		4
        /*0018*/ 	.word	0x00000000
	.align		4
        /*001c*/ 	.word	0xfffffffc


//--------------------- .text._Z3addiiPi          --------------------------
	.section	.text._Z3addiiPi,"ax",@progbits
	.align	128
        .global         _Z3addiiPi
        .type           _Z3addiiPi,@function
        .size           _Z3addiiPi,(.L_x_2 - _Z3addiiPi)
        .other          _Z3addiiPi,@"STO_CUDA_ENTRY STV_DEFAULT"
_Z3addiiPi:
.text._Z3addiiPi:
[----:B------:R-:W-:Y:S08]  /*0000*/  LDC R1, c[0x0][0x37c] ;  /* 0x0000df00ff017b82 */ /* 0x000ff00000000800 */
[----:B------:R-:W0:Y:S01]  /*0010*/  LDC.64 R4, c[0x0][0x380] ;  /* 0x0000e000ff047b82 */ /* 0x000e220000000a00 */
[----:B------:R-:W1:Y:S07]  /*0020*/  LDCU.64 UR4, c[0x0][0x358] ;  /* 0x00006b00ff0477ac */ /* 0x000e6e0008000a00 */
[----:B------:R-:W1:Y:S01]  /*0030*/  LDC.64 R2, c[0x0][0x388] ;  /* 0x0000e200ff027b82 */ /* 0x000e620000000a00 */
[----:B0-----:R-:W-:-:S05]  /*0040*/  IADD3 R5, PT, PT, R5, R4, RZ ;  /* 0x0000000405057210 */ /* 0x001fca0007ffe0ff */
[----:B-1----:R-:W-:Y:S01]  /*0050*/  STG.E desc[UR4][R2.64], R5 ;  /* 0x0000000502007986 */ /* 0x002fe2000c101904 */
[----:B------:R-:W-:Y:S05]  /*0060*/  EXIT ;  /* 0x000000000000794d */ /* 0x000fea0003800000 */
.L_x_0:
[----:B------:R-:W-:-:S00]  /*0070*/  BRA `(.L_x_0) ;  /* 0xfffffffc00fc7947 */ /* 0x000fc0000383ffff */
[----:B------:R-:W-:-:S00]  /*0080*/  NOP ;  /* 0x0000000000007918 */ /* 0x000fc00000000000 */
[----:B------:R-:W-:-:S00]  /*0090*/  NOP ;  /* 0x0000000000007918 */ /* 0x000fc00000000000 */
[----:B------:R-:W-:-:S00]  /*00a0*/  NOP ;  /* 0x0000000000007918 */ /* 0x000fc00000000000 */
[----:B------:R-:W-:-:S00]  /*00b0*/  NOP ;  /* 0x0000000000007918 */ /* 0x000fc00000000000 */
[----:B------:R-:W-:-:S00]  /*00c0*/  NOP ;  /* 0x0000000000007918 */ /* 0x000fc00000000000 */
[----:B------:R-:W-:-:S00]  /*00d0*/  NOP ;  /* 0x0000000000007918 */ /* 0x000fc00000000000 */
[----:B------:R-:W-:-:S00]  /*00e0*/  NOP ;  /* 0x0000000000007918 */ /* 0x000fc00000000000 */
[----:B------:R-:W-:-:S00]  /*00f0*/  NOP ;  /* 0x0000000000007918 */ /* 0x000fc00000000000 */
.L_x_2:


//--------------------- .text._Z9addKernelPiPKiS1_ --------------------------
	.section	.text._Z9addKernelPiPKiS1_,"ax",@progbits
	.align	128
        .global         _Z9addKernelPiPKiS1_
        .type           _Z9addKernelPiPKiS1_,@function
        .size           _Z9addKernelPiPKiS1_,(.L_x_3 - _Z9addKernelPiPKiS1_)
        .other          _Z9addKernelPiPKiS1_,@"STO_CUDA_ENTRY STV_DEFAULT"
_Z9addKernelPiPKiS1_:
.text._Z9addKernelPiPKiS1_:
[----:B------:R-:W-:Y:S01]  /*0000*/  LDC R1, c[0x0][0x37c] ;  /* 0x0000df00ff017b82 */ /* 0x000fe20000000800 */
[----:B------:R-:W0:Y:S07]  /*0010*/  S2R R9, SR_TID.X ;  /* 0x0000000000097919 */ /* 0x000e2e0000002100 */
[----:B------:R-:W0:Y:S01]  /*0020*/  LDC.64 R2, c[0x0][0x388] ;  /* 0x0000e200ff027b82 */ /* 0x000e220000000a00 */
[----:B------:R-:W1:Y:S07]  /*0030*/  LDCU.64 UR4, c[0x0][0x358] ;  /* 0x00006b00ff0477ac */ /* 0x000e6e0008000a00 */
[----:B------:R-:W2:Y:S08]  /*0040*/  LDC.64 R4, c[0x0][0x390] ;  /* 0x0000e400ff047b82 */ /* 0x000eb00000000a00 */
[----:B------:R-:W3:Y:S01]  /*0050*/  LDC.64 R6, c[0x0][0x380] ;  /* 0x0000e000ff067b82 */ /* 0x000ee20000000a00 */
[----:B0-----:R-:W-:-:S04]  /*0060*/  IMAD.WIDE.U32 R2, R9, 0x4, R2 ;  /* 0x0000000409027825 */ /* 0x001fc800078e0002 */
[C---:B--2---:R-:W-:Y:S02]  /*0070*/  IMAD.WIDE.U32 R4, R9.reuse, 0x4, R4 ;  /* 0x0000000409047825 */ /* 0x044fe400078e0004 */
[----:B-1----:R-:W2:Y:S04]  /*0080*/  LDG.E R2, desc[UR4][R2.64] ;  /* 0x0000000402027981 */ /* 0x002ea8000c1e1900 */
[----:B------:R-:W2:Y:S01]  /*0090*/  LDG.E R5, desc[UR4][R4.64] ;  /* 0x0000000404057981 */ /* 0x000ea2000c1e1900 */
[----:B---3--:R-:W-:Y:S01]  /*00a0*/  IMAD.WIDE.U32 R6, R9, 0x4, R6 ;  /* 0x0000000409067825 */ /* 0x008fe200078e0006 */
[----:B--2---:R-:W-:-:S05]  /*00b0*/  IADD3 R9, PT, PT, R2, R5, RZ ;  /* 0x0000000502097210 */ /* 0x004fca0007ffe0ff */
[----:B------:R-:W-:Y:S01]  /*00c0*/  STG.E desc[UR4][R6.64], R9 ;  /* 0x0000000906007986 */ /* 0x000fe2000c101904 */
[----:B------:R-:W-:Y:S05]  /*00d0*/  EXIT ;  /* 0x000000000000794d */ /* 0x000fea0003800000 */
.L_x_1:
        /* <DEDUP_REMOVED lines=10> */
.L_x_3:


//--------------------- .nv.shared.reserved.0     --------------------------
	.section	.nv.shared.reserved.0,"aw",@nobits
	.weak		__nv_reservedSMEM_offset_0_alias
	.size		__nv_reservedSMEM_offset_0_alias, 0, 64
	.other		__nv_reservedSMEM_offset_0_alias,@"STO_CUDA_RESERVED_SHARED STV_DEFAULT"
__nv_reservedSMEM_offset_0_alias:
	.zero		0
	.zero		64


//--------------------- .nv.constant0._Z3addiiPi  --------------------------
	.section	.nv.constant0._Z3addiiPi,"a",@progbits
	.sectionflags	@""
	.align	4
.nv.constant0._Z3addiiPi:
	.zero		912


//--------------------- .nv.constant0._Z9addKernelPiPKiS1_ --------------------------
	.section	.nv.constant0._Z9addKernelPiPKiS1_,"a",@progbits
	.sectionflags	@""
	.align	4
.nv.constant0._Z9addKernelPiPKiS1_:
	.zero		920


//--------------------- SYMBOLS --------------------------

	.type		.nv.reservedSmem.offset0,@object
	.size		.nv.reservedSmem.offset0,0x4
